//
// Generated by NVIDIA NVVM Compiler
//
// Compiler Build ID: CL-36424714
// Cuda compilation tools, release 13.0, V13.0.88
// Based on NVVM 20.0.0
//

.version 9.0
.target sm_100
.address_size 64

	// .globl	_Z8gpu_HeatPfS_i

.visible .entry _Z8gpu_HeatPfS_i(
	.param .u64 .ptr .align 1 _Z8gpu_HeatPfS_i_param_0,
	.param .u64 .ptr .align 1 _Z8gpu_HeatPfS_i_param_1,
	.param .u32 _Z8gpu_HeatPfS_i_param_2
)
{


	ret;

}


// ===== COMPILED SASS (sm_100) =====

	.target	sm_100

	.elftype	@"ET_EXEC"


//--------------------- .note.nv.tkinfo           --------------------------
	.section	.note.nv.tkinfo,"",@"SHT_NOTE"
	.sectionflags	@"SHF_NOTE_NV_TKINFO"
	.tkinfo
        /*0018*/ 	.word	0x00000002
        /*0030*/ 	.string	""
        /*0030*/ 	.string	"ptxas"
        /*0030*/ 	.string	"Cuda compilation tools, release 13.0, V13.0.88"
        /*0030*/ 	.string	"Build cuda_13.0.r13.0/compiler.36424714_0"
        /*0030*/ 	.string	"-arch sm_100 -m 64 "



//--------------------- .note.nv.cuinfo           --------------------------
	.section	.note.nv.cuinfo,"",@"SHT_NOTE"
	.sectionflags	@"SHF_NOTE_NV_CUINFO"
        /*0018*/ 	.short	0x0002
        /*001a*/ 	.short	0x0064
        /*001c*/ 	.short	0x0082
	.zero		2


//--------------------- .nv.info                  --------------------------
	.section	.nv.info,"",@"SHT_CUDA_INFO"
	.align	4


	//----- nvinfo : EIATTR_REGCOUNT
	.align		4
        /*0000*/ 	.byte	0x04, 0x2f
        /*0002*/ 	.short	(.L_1 - .L_0)
	.align		4
.L_0:
        /*0004*/ 	.word	index@(_Z8gpu_HeatPfS_i)
        /*0008*/ 	.word	0x00000004


	//----- nvinfo : EIATTR_FRAME_SIZE
	.align		4
.L_1:
        /*000c*/ 	.byte	0x04, 0x11
        /*000e*/ 	.short	(.L_3 - .L_2)
	.align		4
.L_2:
        /*0010*/ 	.word	index@(_Z8gpu_HeatPfS_i)
        /*0014*/ 	.word	0x00000000


	//----- nvinfo : EIATTR_MIN_STACK_SIZE
	.align		4
.L_3:
        /*0018*/ 	.byte	0x04, 0x12
        /*001a*/ 	.short	(.L_5 - .L_4)
	.align		4
.L_4:
        /*001c*/ 	.word	index@(_Z8gpu_HeatPfS_i)
        /*0020*/ 	.word	0x00000000
.L_5:


//--------------------- .nv.compat                --------------------------
	.section	.nv.compat,"",@"SHT_CUDA_COMPAT_INFO"
	.align	4
        /*0000*/ 	.byte	0x02, 0x09, 0x00, 0x00, 0x02, 0x02, 0x01, 0x00, 0x02, 0x05, 0x05, 0x00, 0x03, 0x07, 0x01, 0x01
        /*0010*/ 	.byte	0x02, 0x03, 0x00, 0x00, 0x02, 0x06, 0x01, 0x00, 0x04, 0x0b, 0x08, 0x00, 0x09, 0x00, 0x00, 0x00
        /*0020*/ 	.byte	0x00, 0x00, 0x00, 0x00


//--------------------- .nv.info._Z8gpu_HeatPfS_i --------------------------
	.section	.nv.info._Z8gpu_HeatPfS_i,"",@"SHT_CUDA_INFO"
	.sectionflags	@""
	.align	4


	//----- nvinfo : EIATTR_CUDA_API_VERSION
	.align		4
        /*0000*/ 	.byte	0x04, 0x37
        /*0002*/ 	.short	(.L_7 - .L_6)
.L_6:
        /*0004*/ 	.word	0x00000082


	//----- nvinfo : EIATTR_KPARAM_INFO
	.align		4
.L_7:
        /*0008*/ 	.byte	0x04, 0x17
        /*000a*/ 	.short	(.L_9 - .L_8)
.L_8:
        /*000c*/ 	.word	0x00000000
        /*0010*/ 	.short	0x0002
        /*0012*/ 	.short	0x0010
        /*0014*/ 	.byte	0x00, 0xf0, 0x11, 0x00


	//----- nvinfo : EIATTR_KPARAM_INFO
	.align		4
.L_9:
        /*0018*/ 	.byte	0x04, 0x17
        /*001a*/ 	.short	(.L_11 - .L_10)
.L_10:
        /*001c*/ 	.word	0x00000000
        /*0020*/ 	.short	0x0001
        /*0022*/ 	.short	0x0008
        /*0024*/ 	.byte	0x00, 0xf5, 0x21, 0x00


	//----- nvinfo : EIATTR_KPARAM_INFO
	.align		4
.L_11:
        /*0028*/ 	.byte	0x04, 0x17
        /*002a*/ 	.short	(.L_13 - .L_12)
.L_12:
        /*002c*/ 	.word	0x00000000
        /*0030*/ 	.short	0x0000
        /*0032*/ 	.short	0x0000
        /*0034*/ 	.byte	0x00, 0xf5, 0x21, 0x00


	//----- nvinfo : EIATTR_SPARSE_MMA_MASK
	.align		4
.L_13:
        /*0038*/ 	.byte	0x03, 0x50
        /*003a*/ 	.short	0x0000


	//----- nvinfo : EIATTR_MAXREG_COUNT
	.align		4
        /*003c*/ 	.byte	0x03, 0x1b
        /*003e*/ 	.short	0x00ff


	//----- nvinfo : EIATTR_MERCURY_ISA_VERSION
	.align		4
        /*0040*/ 	.byte	0x03, 0x5f
        /*0042*/ 	.short	0x0101


	//----- nvinfo : EIATTR_VRC_CTA_INIT_COUNT
	.align		4
        /*0044*/ 	.byte	0x02, 0x4a
	.zero		1
	.zero		1


	//----- nvinfo : EIATTR_EXIT_INSTR_OFFSETS
	.align		4
        /*0048*/ 	.byte	0x04, 0x1c
        /*004a*/ 	.short	(.L_15 - .L_14)


	//   ....[0]....
.L_14:
        /*004c*/ 	.word	0x00000010


	//----- nvinfo : EIATTR_CBANK_PARAM_SIZE
	.align		4
.L_15:
        /*0050*/ 	.byte	0x03, 0x19
        /*0052*/ 	.short	0x0014


	//----- nvinfo : EIATTR_PARAM_CBANK
	.align		4
        /*0054*/ 	.byte	0x04, 0x0a
        /*0056*/ 	.short	(.L_17 - .L_16)
	.align		4
.L_16:
        /*0058*/ 	.word	index@(.nv.constant0._Z8gpu_HeatPfS_i)
        /*005c*/ 	.short	0x0380
        /*005e*/ 	.short	0x0014


	//----- nvinfo : EIATTR_SW_WAR
	.align		4
.L_17:
        /*0060*/ 	.byte	0x04, 0x36
        /*0062*/ 	.short	(.L_19 - .L_18)
.L_18:
        /*0064*/ 	.word	0x00000008
.L_19:


//--------------------- .nv.callgraph             --------------------------
	.section	.nv.callgraph,"",@"SHT_CUDA_CALLGRAPH"
	.align	4
	.sectionentsize	8
	.align		4
        /*0000*/ 	.word	0x00000000
	.align		4
        /*0004*/ 	.word	0xffffffff
	.align		4
        /*0008*/ 	.word	0x00000000
	.align		4
        /*000c*/ 	.word	0xfffffffe
	.align		4
        /*0010*/ 	.word	0x00000000
	.align		4
        /*0014*/ 	.word	0xfffffffd
	.align		4
        /*0018*/ 	.word	0x00000000
	.align		4
        /*001c*/ 	.word	0xfffffffc


//--------------------- .text._Z8gpu_HeatPfS_i    --------------------------
	.section	.text._Z8gpu_HeatPfS_i,"ax",@progbits
	.align	128
        .global         _Z8gpu_HeatPfS_i
        .type           _Z8gpu_HeatPfS_i,@function
        .size           _Z8gpu_HeatPfS_i,(.L_x_1 - _Z8gpu_HeatPfS_i)
        .other          _Z8gpu_HeatPfS_i,@"STO_CUDA_ENTRY STV_DEFAULT"
_Z8gpu_HeatPfS_i:
.text._Z8gpu_HeatPfS_i:
[----:B------:R-:W-:Y:S01]  /*0000*/  LDC R1, c[0x0][0x37c] ;  /* 0x0000df00ff017b82 */ /* 0x000fe20000000800 */
[----:B------:R-:W-:Y:S05]  /*0010*/  EXIT ;  /* 0x000000000000794d */ /* 0x000fea0003800000 */
.L_x_0:
[----:B------:R-:W-:-:S00]  /*0020*/  BRA `(.L_x_0) ;  /* 0xfffffffc00fc7947 */ /* 0x000fc0000383ffff */
[----:B------:R-:W-:-:S00]  /*0030*/  NOP ;  /* 0x0000000000007918 */ /* 0x000fc00000000000 */
        /* <DEDUP_REMOVED lines=12> */
.L_x_1:


//--------------------- .nv.shared.reserved.0     --------------------------
	.section	.nv.shared.reserved.0,"aw",@nobits
	.weak		__nv_reservedSMEM_offset_0_alias
	.size		__nv_reservedSMEM_offset_0_alias, 0, 64
	.other		__nv_reservedSMEM_offset_0_alias,@"STO_CUDA_RESERVED_SHARED STV_DEFAULT"
__nv_reservedSMEM_offset_0_alias:
	.zero		0
	.zero		64


//--------------------- .nv.constant0._Z8gpu_HeatPfS_i --------------------------
	.section	.nv.constant0._Z8gpu_HeatPfS_i,"a",@progbits
	.sectionflags	@""
	.align	4
.nv.constant0._Z8gpu_HeatPfS_i:
	.zero		916


//--------------------- SYMBOLS --------------------------

	.type		.nv.reservedSmem.offset0,@object
	.size		.nv.reservedSmem.offset0,0x4
